//
// Generated by NVIDIA NVVM Compiler
//
// Compiler Build ID: CL-36424714
// Cuda compilation tools, release 13.0, V13.0.88
// Based on NVVM 20.0.0
//

.version 9.0
.target sm_100
.address_size 64

	// .globl	_Z20pv_wmma_16x16_kernelPK6__halfS1_Pf

.visible .entry _Z20pv_wmma_16x16_kernelPK6__halfS1_Pf(
	.param .u64 .ptr .align 1 _Z20pv_wmma_16x16_kernelPK6__halfS1_Pf_param_0,
	.param .u64 .ptr .align 1 _Z20pv_wmma_16x16_kernelPK6__halfS1_Pf_param_1,
	.param .u64 .ptr .align 1 _Z20pv_wmma_16x16_kernelPK6__halfS1_Pf_param_2
)
{
	.reg .pred 	%p<4>;
	.reg .b32 	%r<20>;
	.reg .b32 	%f<10>;
	.reg .b64 	%rd<7>;

	ld.param.u64 	%rd1, [_Z20pv_wmma_16x16_kernelPK6__halfS1_Pf_param_0];
	ld.param.u64 	%rd2, [_Z20pv_wmma_16x16_kernelPK6__halfS1_Pf_param_1];
	ld.param.u64 	%rd3, [_Z20pv_wmma_16x16_kernelPK6__halfS1_Pf_param_2];
	mov.u32 	%r1, %tid.x;
	setp.gt.u32 	%p1, %r1, 31;
	mov.u32 	%r2, %ctaid.x;
	setp.ne.s32 	%p2, %r2, 0;
	or.pred  	%p3, %p1, %p2;
	@%p3 bra 	$L__BB0_2;
	cvta.to.global.u64 	%rd4, %rd1;
	cvta.to.global.u64 	%rd5, %rd2;
	cvta.to.global.u64 	%rd6, %rd3;
	mov.b32 	%r3, 16;
	wmma.load.a.sync.aligned.row.m16n16k16.global.f16 	{%r4, %r5, %r6, %r7, %r8, %r9, %r10, %r11}, [%rd4], %r3;
	wmma.load.b.sync.aligned.row.m16n16k16.global.f16 	{%r12, %r13, %r14, %r15, %r16, %r17, %r18, %r19}, [%rd5], %r3;
	mov.f32 	%f1, 0f00000000;
	wmma.mma.sync.aligned.row.row.m16n16k16.f32.f32 {%f2, %f3, %f4, %f5, %f6, %f7, %f8, %f9}, {%r4, %r5, %r6, %r7, %r8, %r9, %r10, %r11}, {%r12, %r13, %r14, %r15, %r16, %r17, %r18, %r19}, {%f1, %f1, %f1, %f1, %f1, %f1, %f1, %f1};
	wmma.store.d.sync.aligned.row.m16n16k16.global.f32 	[%rd6], {%f2, %f3, %f4, %f5, %f6, %f7, %f8, %f9}, %r3;
$L__BB0_2:
	ret;

}


// ===== COMPILED SASS (sm_100) =====

	.target	sm_100

	.elftype	@"ET_EXEC"


//--------------------- .note.nv.tkinfo           --------------------------
	.section	.note.nv.tkinfo,"",@"SHT_NOTE"
	.sectionflags	@"SHF_NOTE_NV_TKINFO"
	.tkinfo
        /*0018*/ 	.word	0x00000002
        /*0030*/ 	.string	""
        /*0030*/ 	.string	"ptxas"
        /*0030*/ 	.string	"Cuda compilation tools, release 13.0, V13.0.88"
        /*0030*/ 	.string	"Build cuda_13.0.r13.0/compiler.36424714_0"
        /*0030*/ 	.string	"-arch sm_100 -m 64 "



//--------------------- .note.nv.cuinfo           --------------------------
	.section	.note.nv.cuinfo,"",@"SHT_NOTE"
	.sectionflags	@"SHF_NOTE_NV_CUINFO"
        /*0018*/ 	.short	0x0002
        /*001a*/ 	.short	0x0064
        /*001c*/ 	.short	0x0082
	.zero		2


//--------------------- .nv.info                  --------------------------
	.section	.nv.info,"",@"SHT_CUDA_INFO"
	.align	4


	//----- nvinfo : EIATTR_REGCOUNT
	.align		4
        /*0000*/ 	.byte	0x04, 0x2f
        /*0002*/ 	.short	(.L_1 - .L_0)
	.align		4
.L_0:
        /*0004*/ 	.word	index@(_Z20pv_wmma_16x16_kernelPK6__halfS1_Pf)
        /*0008*/ 	.word	0x0000001a


	//----- nvinfo : EIATTR_FRAME_SIZE
	.align		4
.L_1:
        /*000c*/ 	.byte	0x04, 0x11
        /*000e*/ 	.short	(.L_3 - .L_2)
	.align		4
.L_2:
        /*0010*/ 	.word	index@(_Z20pv_wmma_16x16_kernelPK6__halfS1_Pf)
        /*0014*/ 	.word	0x00000000


	//----- nvinfo : EIATTR_MIN_STACK_SIZE
	.align		4
.L_3:
        /*0018*/ 	.byte	0x04, 0x12
        /*001a*/ 	.short	(.L_5 - .L_4)
	.align		4
.L_4:
        /*001c*/ 	.word	index@(_Z20pv_wmma_16x16_kernelPK6__halfS1_Pf)
        /*0020*/ 	.word	0x00000000
.L_5:


//--------------------- .nv.compat                --------------------------
	.section	.nv.compat,"",@"SHT_CUDA_COMPAT_INFO"
	.align	4
        /*0000*/ 	.byte	0x02, 0x09, 0x00, 0x00, 0x02, 0x02, 0x01, 0x00, 0x02, 0x05, 0x05, 0x00, 0x03, 0x07, 0x01, 0x01
        /*0010*/ 	.byte	0x02, 0x03, 0x00, 0x00, 0x02, 0x06, 0x01, 0x00, 0x04, 0x0b, 0x08, 0x00, 0x09, 0x00, 0x00, 0x00
        /*0020*/ 	.byte	0x00, 0x00, 0x00, 0x00


//--------------------- .nv.info._Z20pv_wmma_16x16_kernelPK6__halfS1_Pf --------------------------
	.section	.nv.info._Z20pv_wmma_16x16_kernelPK6__halfS1_Pf,"",@"SHT_CUDA_INFO"
	.sectionflags	@""
	.align	4


	//----- nvinfo : EIATTR_CUDA_API_VERSION
	.align		4
        /*0000*/ 	.byte	0x04, 0x37
        /*0002*/ 	.short	(.L_7 - .L_6)
.L_6:
        /*0004*/ 	.word	0x00000082


	//----- nvinfo : EIATTR_KPARAM_INFO
	.align		4
.L_7:
        /*0008*/ 	.byte	0x04, 0x17
        /*000a*/ 	.short	(.L_9 - .L_8)
.L_8:
        /*000c*/ 	.word	0x00000000
        /*0010*/ 	.short	0x0002
        /*0012*/ 	.short	0x0010
        /*0014*/ 	.byte	0x00, 0xf5, 0x21, 0x00


	//----- nvinfo : EIATTR_KPARAM_INFO
	.align		4
.L_9:
        /*0018*/ 	.byte	0x04, 0x17
        /*001a*/ 	.short	(.L_11 - .L_10)
.L_10:
        /*001c*/ 	.word	0x00000000
        /*0020*/ 	.short	0x0001
        /*0022*/ 	.short	0x0008
        /*0024*/ 	.byte	0x00, 0xf5, 0x21, 0x00


	//----- nvinfo : EIATTR_KPARAM_INFO
	.align		4
.L_11:
        /*0028*/ 	.byte	0x04, 0x17
        /*002a*/ 	.short	(.L_13 - .L_12)
.L_12:
        /*002c*/ 	.word	0x00000000
        /*0030*/ 	.short	0x0000
        /*0032*/ 	.short	0x0000
        /*0034*/ 	.byte	0x00, 0xf5, 0x21, 0x00


	//----- nvinfo : EIATTR_SPARSE_MMA_MASK
	.align		4
.L_13:
        /*0038*/ 	.byte	0x03, 0x50
        /*003a*/ 	.short	0x0000


	//----- nvinfo : EIATTR_WMMA_USED
	.align		4
        /*003c*/ 	.byte	0x01, 0x2b
	.zero		2


	//----- nvinfo : EIATTR_MAXREG_COUNT
	.align		4
        /*0040*/ 	.byte	0x03, 0x1b
        /*0042*/ 	.short	0x00ff


	//----- nvinfo : EIATTR_MERCURY_ISA_VERSION
	.align		4
        /*0044*/ 	.byte	0x03, 0x5f
        /*0046*/ 	.short	0x0101


	//----- nvinfo : EIATTR_VRC_CTA_INIT_COUNT
	.align		4
        /*0048*/ 	.byte	0x02, 0x4a
	.zero		1
	.zero		1


	//----- nvinfo : EIATTR_EXIT_INSTR_OFFSETS
	.align		4
        /*004c*/ 	.byte	0x04, 0x1c
        /*004e*/ 	.short	(.L_15 - .L_14)


	//   ....[0]....
.L_14:
        /*0050*/ 	.word	0x00000050


	//   ....[1]....
        /*0054*/ 	.word	0x00000260


	//----- nvinfo : EIATTR_CBANK_PARAM_SIZE
	.align		4
.L_15:
        /*0058*/ 	.byte	0x03, 0x19
        /*005a*/ 	.short	0x0018


	//----- nvinfo : EIATTR_PARAM_CBANK
	.align		4
        /*005c*/ 	.byte	0x04, 0x0a
        /*005e*/ 	.short	(.L_17 - .L_16)
	.align		4
.L_16:
        /*0060*/ 	.word	index@(.nv.constant0._Z20pv_wmma_16x16_kernelPK6__halfS1_Pf)
        /*0064*/ 	.short	0x0380
        /*0066*/ 	.short	0x0018


	//----- nvinfo : EIATTR_SW_WAR
	.align		4
.L_17:
        /*0068*/ 	.byte	0x04, 0x36
        /*006a*/ 	.short	(.L_19 - .L_18)
.L_18:
        /*006c*/ 	.word	0x00000008
.L_19:


//--------------------- .nv.callgraph             --------------------------
	.section	.nv.callgraph,"",@"SHT_CUDA_CALLGRAPH"
	.align	4
	.sectionentsize	8
	.align		4
        /*0000*/ 	.word	0x00000000
	.align		4
        /*0004*/ 	.word	0xffffffff
	.align		4
        /*0008*/ 	.word	0x00000000
	.align		4
        /*000c*/ 	.word	0xfffffffe
	.align		4
        /*0010*/ 	.word	0x00000000
	.align		4
        /*0014*/ 	.word	0xfffffffd
	.align		4
        /*0018*/ 	.word	0x00000000
	.align		4
        /*001c*/ 	.word	0xfffffffc


//--------------------- .text._Z20pv_wmma_16x16_kernelPK6__halfS1_Pf --------------------------
	.section	.text._Z20pv_wmma_16x16_kernelPK6__halfS1_Pf,"ax",@progbits
	.align	128
        .global         _Z20pv_wmma_16x16_kernelPK6__halfS1_Pf
        .type           _Z20pv_wmma_16x16_kernelPK6__halfS1_Pf,@function
        .size           _Z20pv_wmma_16x16_kernelPK6__halfS1_Pf,(.L_x_1 - _Z20pv_wmma_16x16_kernelPK6__halfS1_Pf)
        .other          _Z20pv_wmma_16x16_kernelPK6__halfS1_Pf,@"STO_CUDA_ENTRY STV_DEFAULT"
_Z20pv_wmma_16x16_kernelPK6__halfS1_Pf:
.text._Z20pv_wmma_16x16_kernelPK6__halfS1_Pf:
[----:B------:R-:W-:Y:S01]  /*0000*/  LDC R1, c[0x0][0x37c] ;  /* 0x0000df00ff017b82 */ /* 0x000fe20000000800 */
[----:B------:R-:W0:Y:S07]  /*0010*/  S2R R0, SR_TID.X ;  /* 0x0000000000007919 */ /* 0x000e2e0000002100 */
[----:B------:R-:W1:Y:S02]  /*0020*/  S2UR UR4, SR_CTAID.X ;  /* 0x00000000000479c3 */ /* 0x000e640000002500 */
[----:B-1----:R-:W-:-:S04]  /*0030*/  ISETP.NE.AND P0, PT, RZ, UR4, PT ;  /* 0x00000004ff007c0c */ /* 0x002fc8000bf05270 */
[----:B0-----:R-:W-:-:S13]  /*0040*/  ISETP.GT.U32.OR P0, PT, R0, 0x1f, P0 ;  /* 0x0000001f0000780c */ /* 0x001fda0000704470 */
[----:B------:R-:W-:Y:S05]  /*0050*/  @P0 EXIT ;  /* 0x000000000000094d */ /* 0x000fea0003800000 */
[----:B------:R-:W0:Y:S01]  /*0060*/  S2R R5, SR_LANEID ;  /* 0x0000000000057919 */ /* 0x000e220000000000 */
[----:B------:R-:W1:Y:S01]  /*0070*/  LDCU.128 UR8, c[0x0][0x380] ;  /* 0x00007000ff0877ac */ /* 0x000e620008000c00 */
[----:B------:R-:W-:Y:S01]  /*0080*/  IMAD.MOV.U32 R3, RZ, RZ, RZ ;  /* 0x000000ffff037224 */ /* 0x000fe200078e00ff */
[----:B------:R-:W2:Y:S01]  /*0090*/  LDCU.64 UR4, c[0x0][0x358] ;  /* 0x00006b00ff0477ac */ /* 0x000ea20008000a00 */
[----:B------:R-:W3:Y:S01]  /*00a0*/  LDCU.64 UR6, c[0x0][0x390] ;  /* 0x00007200ff0677ac */ /* 0x000ee20008000a00 */
[----:B0-----:R-:W-:Y:S02]  /*00b0*/  LOP3.LUT R2, R5, 0x3, RZ, 0xc0, !PT ;  /* 0x0000000305027812 */ /* 0x001fe400078ec0ff */
[----:B------:R-:W-:-:S05]  /*00c0*/  SHF.R.U32.HI R5, RZ, 0x2, R5 ;  /* 0x00000002ff057819 */ /* 0x000fca0000011605 */
[----:B------:R-:W-:-:S03]  /*00d0*/  IMAD.WIDE.U32 R2, R5, 0x8, R2 ;  /* 0x0000000805027825 */ /* 0x000fc600078e0002 */
[----:B-1----:R-:W-:-:S04]  /*00e0*/  LEA R10, P0, R2, UR10, 0x2 ;  /* 0x0000000a020a7c11 */ /* 0x002fc8000f8010ff */
[----:B------:R-:W-:-:S05]  /*00f0*/  LEA.HI.X R11, R2, UR11, R3, 0x2, P0 ;  /* 0x0000000b020b7c11 */ /* 0x000fca00080f1403 */
[----:B--2---:R-:W2:Y:S04]  /*0100*/  LDG.E R0, desc[UR4][R10.64] ;  /* 0x000000040a007981 */ /* 0x004ea8000c1e1900 */
[----:B------:R-:W4:Y:S04]  /*0110*/  LDG.E R12, desc[UR4][R10.64+0x100] ;  /* 0x000100040a0c7981 */ /* 0x000f28000c1e1900 */
[----:B------:R-:W5:Y:S04]  /*0120*/  LDG.E R13, desc[UR4][R10.64+0x10] ;  /* 0x000010040a0d7981 */ /* 0x000f68000c1e1900 */
[----:B------:R-:W3:Y:S01]  /*0130*/  LDG.E R14, desc[UR4][R10.64+0x110] ;  /* 0x000110040a0e7981 */ /* 0x000ee2000c1e1900 */
[----:B------:R-:W-:-:S04]  /*0140*/  LEA R8, P0, R2, UR8, 0x2 ;  /* 0x0000000802087c11 */ /* 0x000fc8000f8010ff */
[----:B------:R-:W-:-:S05]  /*0150*/  LEA.HI.X R9, R2, UR9, R3, 0x2, P0 ;  /* 0x0000000902097c11 */ /* 0x000fca00080f1403 */
[----:B------:R-:W3:Y:S04]  /*0160*/  LDG.E R4, desc[UR4][R8.64] ;  /* 0x0000000408047981 */ /* 0x000ee8000c1e1900 */
[----:B------:R-:W3:Y:S04]  /*0170*/  LDG.E R5, desc[UR4][R8.64+0x100] ;  /* 0x0001000408057981 */ /* 0x000ee8000c1e1900 */
[----:B------:R-:W3:Y:S04]  /*0180*/  LDG.E R6, desc[UR4][R8.64+0x10] ;  /* 0x0000100408067981 */ /* 0x000ee8000c1e1900 */
[----:B------:R-:W3:Y:S04]  /*0190*/  LDG.E R7, desc[UR4][R8.64+0x110] ;  /* 0x0001100408077981 */ /* 0x000ee8000c1e1900 */
[----:B--2---:R-:W-:Y:S04]  /*01a0*/  MOVM.16.MT88 R16, R0 ;  /* 0x000000000010723a */ /* 0x004fe80000000000 */
[----:B----4-:R-:W0:Y:S04]  /*01b0*/  MOVM.16.MT88 R17, R12 ;  /* 0x000000000c11723a */ /* 0x010e280000000000 */
[----:B-----5:R-:W-:Y:S04]  /*01c0*/  MOVM.16.MT88 R18, R13 ;  /* 0x000000000d12723a */ /* 0x020fe80000000000 */
[----:B---3--:R-:W1:Y:S01]  /*01d0*/  MOVM.16.MT88 R19, R14 ;  /* 0x000000000e13723a */ /* 0x008e620000000000 */
[C---:B0-----:R-:W-:Y:S08]  /*01e0*/  HMMA.16816.F32 R20, R4.reuse, R16, RZ ;  /* 0x000000100414723c */ /* 0x041ff000000018ff */
[----:B-1----:R-:W-:Y:S01]  /*01f0*/  HMMA.16816.F32 R16, R4, R18, RZ ;  /* 0x000000120410723c */ /* 0x002fe200000018ff */
[----:B------:R-:W-:-:S04]  /*0200*/  LEA R4, P0, R2, UR6, 0x3 ;  /* 0x0000000602047c11 */ /* 0x000fc8000f8018ff */
[----:B------:R-:W-:-:S06]  /*0210*/  LEA.HI.X R5, R2, UR7, R3, 0x3, P0 ;  /* 0x0000000702057c11 */ /* 0x000fcc00080f1c03 */
[----:B------:R-:W-:Y:S04]  /*0220*/  STG.E.64 desc[UR4][R4.64], R20 ;  /* 0x0000001404007986 */ /* 0x000fe8000c101b04 */
[----:B------:R-:W-:Y:S04]  /*0230*/  STG.E.64 desc[UR4][R4.64+0x200], R22 ;  /* 0x0002001604007986 */ /* 0x000fe8000c101b04 */
[----:B------:R-:W-:Y:S04]  /*0240*/  STG.E.64 desc[UR4][R4.64+0x20], R16 ;  /* 0x0000201004007986 */ /* 0x000fe8000c101b04 */
[----:B------:R-:W-:Y:S01]  /*0250*/  STG.E.64 desc[UR4][R4.64+0x220], R18 ;  /* 0x0002201204007986 */ /* 0x000fe2000c101b04 */
[----:B------:R-:W-:Y:S05]  /*0260*/  EXIT ;  /* 0x000000000000794d */ /* 0x000fea0003800000 */
.L_x_0:
[----:B------:R-:W-:-:S00]  /*0270*/  BRA `(.L_x_0) ;  /* 0xfffffffc00fc7947 */ /* 0x000fc0000383ffff */
[----:B------:R-:W-:-:S00]  /*0280*/  NOP ;  /* 0x0000000000007918 */ /* 0x000fc00000000000 */
[----:B------:R-:W-:-:S00]  /*0290*/  NOP ;  /* 0x0000000000007918 */ /* 0x000fc00000000000 */
[----:B------:R-:W-:-:S00]  /*02a0*/  NOP ;  /* 0x0000000000007918 */ /* 0x000fc00000000000 */
[----:B------:R-:W-:-:S00]  /*02b0*/  NOP ;  /* 0x0000000000007918 */ /* 0x000fc00000000000 */
[----:B------:R-:W-:-:S00]  /*02c0*/  NOP ;  /* 0x0000000000007918 */ /* 0x000fc00000000000 */
[----:B------:R-:W-:-:S00]  /*02d0*/  NOP ;  /* 0x0000000000007918 */ /* 0x000fc00000000000 */
[----:B------:R-:W-:-:S00]  /*02e0*/  NOP ;  /* 0x0000000000007918 */ /* 0x000fc00000000000 */
[----:B------:R-:W-:-:S00]  /*02f0*/  NOP ;  /* 0x0000000000007918 */ /* 0x000fc00000000000 */
.L_x_1:


//--------------------- .nv.shared.reserved.0     --------------------------
	.section	.nv.shared.reserved.0,"aw",@nobits
	.weak		__nv_reservedSMEM_offset_0_alias
	.size		__nv_reservedSMEM_offset_0_alias, 0, 64
	.other		__nv_reservedSMEM_offset_0_alias,@"STO_CUDA_RESERVED_SHARED STV_DEFAULT"
__nv_reservedSMEM_offset_0_alias:
	.zero		0
	.zero		64


//--------------------- .nv.constant0._Z20pv_wmma_16x16_kernelPK6__halfS1_Pf --------------------------
	.section	.nv.constant0._Z20pv_wmma_16x16_kernelPK6__halfS1_Pf,"a",@progbits
	.sectionflags	@""
	.align	4
.nv.constant0._Z20pv_wmma_16x16_kernelPK6__halfS1_Pf:
	.zero		920


//--------------------- SYMBOLS --------------------------

	.type		.nv.reservedSmem.offset0,@object
	.size		.nv.reservedSmem.offset0,0x4
